//
// Generated by NVIDIA NVVM Compiler
//
// Compiler Build ID: CL-36424714
// Cuda compilation tools, release 13.0, V13.0.88
// Based on NVVM 20.0.0
//

.version 9.0
.target sm_100
.address_size 64

	// .globl	kernmulRSymm3D

.visible .entry kernmulRSymm3D(
	.param .u64 .ptr .align 1 kernmulRSymm3D_param_0,
	.param .u64 .ptr .align 1 kernmulRSymm3D_param_1,
	.param .u64 .ptr .align 1 kernmulRSymm3D_param_2,
	.param .u64 .ptr .align 1 kernmulRSymm3D_param_3,
	.param .u64 .ptr .align 1 kernmulRSymm3D_param_4,
	.param .u64 .ptr .align 1 kernmulRSymm3D_param_5,
	.param .u64 .ptr .align 1 kernmulRSymm3D_param_6,
	.param .u64 .ptr .align 1 kernmulRSymm3D_param_7,
	.param .u64 .ptr .align 1 kernmulRSymm3D_param_8,
	.param .u32 kernmulRSymm3D_param_9,
	.param .u32 kernmulRSymm3D_param_10,
	.param .u32 kernmulRSymm3D_param_11
)
{
	.reg .pred 	%p<7>;
	.reg .b32 	%r<26>;
	.reg .b32 	%f<51>;
	.reg .b64 	%rd<40>;

	ld.param.u64 	%rd13, [kernmulRSymm3D_param_3];
	ld.param.u64 	%rd14, [kernmulRSymm3D_param_4];
	ld.param.u64 	%rd15, [kernmulRSymm3D_param_5];
	ld.param.u64 	%rd16, [kernmulRSymm3D_param_6];
	ld.param.u64 	%rd17, [kernmulRSymm3D_param_7];
	ld.param.u64 	%rd18, [kernmulRSymm3D_param_8];
	ld.param.u32 	%r8, [kernmulRSymm3D_param_9];
	ld.param.u32 	%r9, [kernmulRSymm3D_param_10];
	ld.param.u32 	%r7, [kernmulRSymm3D_param_11];
	cvta.to.global.u64 	%rd1, %rd18;
	cvta.to.global.u64 	%rd2, %rd17;
	cvta.to.global.u64 	%rd3, %rd16;
	cvta.to.global.u64 	%rd4, %rd15;
	cvta.to.global.u64 	%rd5, %rd14;
	cvta.to.global.u64 	%rd6, %rd13;
	mov.u32 	%r10, %ctaid.z;
	mov.u32 	%r11, %ntid.z;
	mov.u32 	%r12, %tid.z;
	mad.lo.s32 	%r1, %r10, %r11, %r12;
	mov.u32 	%r13, %ctaid.y;
	mov.u32 	%r14, %ntid.y;
	mov.u32 	%r15, %tid.y;
	mad.lo.s32 	%r16, %r13, %r14, %r15;
	mov.u32 	%r17, %ctaid.x;
	mov.u32 	%r18, %ntid.x;
	mov.u32 	%r19, %tid.x;
	mad.lo.s32 	%r3, %r17, %r18, %r19;
	setp.ge.s32 	%p1, %r1, %r8;
	setp.le.s32 	%p2, %r9, %r16;
	setp.ge.s32 	%p3, %r3, %r7;
	or.pred  	%p4, %p1, %p3;
	or.pred  	%p5, %p4, %p2;
	@%p5 bra 	$L__BB0_5;
	ld.param.u64 	%rd39, [kernmulRSymm3D_param_2];
	ld.param.u64 	%rd38, [kernmulRSymm3D_param_1];
	ld.param.u64 	%rd37, [kernmulRSymm3D_param_0];
	cvta.to.global.u64 	%rd19, %rd37;
	cvta.to.global.u64 	%rd20, %rd38;
	cvta.to.global.u64 	%rd21, %rd39;
	mul.lo.s32 	%r4, %r9, %r1;
	add.s32 	%r20, %r4, %r16;
	mad.lo.s32 	%r5, %r20, %r7, %r3;
	shl.b32 	%r21, %r5, 1;
	mul.wide.s32 	%rd22, %r21, 4;
	add.s64 	%rd7, %rd19, %rd22;
	ld.global.f32 	%f1, [%rd7];
	ld.global.f32 	%f2, [%rd7+4];
	add.s64 	%rd8, %rd20, %rd22;
	ld.global.f32 	%f3, [%rd8];
	ld.global.f32 	%f4, [%rd8+4];
	add.s64 	%rd9, %rd21, %rd22;
	ld.global.f32 	%f5, [%rd9];
	ld.global.f32 	%f6, [%rd9+4];
	shr.u32 	%r22, %r9, 1;
	setp.gt.u32 	%p6, %r16, %r22;
	@%p6 bra 	$L__BB0_3;
	mul.wide.s32 	%rd23, %r5, 4;
	add.s64 	%rd24, %rd6, %rd23;
	ld.global.nc.f32 	%f45, [%rd24];
	add.s64 	%rd25, %rd5, %rd23;
	ld.global.nc.f32 	%f46, [%rd25];
	add.s64 	%rd26, %rd4, %rd23;
	ld.global.nc.f32 	%f47, [%rd26];
	add.s64 	%rd27, %rd3, %rd23;
	ld.global.nc.f32 	%f50, [%rd27];
	add.s64 	%rd28, %rd2, %rd23;
	ld.global.nc.f32 	%f49, [%rd28];
	add.s64 	%rd29, %rd1, %rd23;
	ld.global.nc.f32 	%f48, [%rd29];
	bra.uni 	$L__BB0_4;
$L__BB0_3:
	sub.s32 	%r23, %r9, %r16;
	add.s32 	%r24, %r23, %r4;
	mad.lo.s32 	%r25, %r24, %r7, %r3;
	mul.wide.s32 	%rd30, %r25, 4;
	add.s64 	%rd31, %rd6, %rd30;
	ld.global.nc.f32 	%f45, [%rd31];
	add.s64 	%rd32, %rd5, %rd30;
	ld.global.nc.f32 	%f46, [%rd32];
	add.s64 	%rd33, %rd4, %rd30;
	ld.global.nc.f32 	%f47, [%rd33];
	add.s64 	%rd34, %rd3, %rd30;
	ld.global.nc.f32 	%f25, [%rd34];
	neg.f32 	%f50, %f25;
	add.s64 	%rd35, %rd2, %rd30;
	ld.global.nc.f32 	%f49, [%rd35];
	add.s64 	%rd36, %rd1, %rd30;
	ld.global.nc.f32 	%f26, [%rd36];
	neg.f32 	%f48, %f26;
$L__BB0_4:
	mul.f32 	%f27, %f3, %f48;
	fma.rn.f32 	%f28, %f1, %f45, %f27;
	fma.rn.f32 	%f29, %f5, %f49, %f28;
	st.global.f32 	[%rd7], %f29;
	mul.f32 	%f30, %f4, %f48;
	fma.rn.f32 	%f31, %f2, %f45, %f30;
	fma.rn.f32 	%f32, %f6, %f49, %f31;
	st.global.f32 	[%rd7+4], %f32;
	mul.f32 	%f33, %f1, %f48;
	fma.rn.f32 	%f34, %f3, %f46, %f33;
	fma.rn.f32 	%f35, %f5, %f50, %f34;
	st.global.f32 	[%rd8], %f35;
	mul.f32 	%f36, %f2, %f48;
	fma.rn.f32 	%f37, %f4, %f46, %f36;
	fma.rn.f32 	%f38, %f6, %f50, %f37;
	st.global.f32 	[%rd8+4], %f38;
	mul.f32 	%f39, %f3, %f50;
	fma.rn.f32 	%f40, %f1, %f49, %f39;
	fma.rn.f32 	%f41, %f5, %f47, %f40;
	st.global.f32 	[%rd9], %f41;
	mul.f32 	%f42, %f4, %f50;
	fma.rn.f32 	%f43, %f2, %f49, %f42;
	fma.rn.f32 	%f44, %f6, %f47, %f43;
	st.global.f32 	[%rd9+4], %f44;
$L__BB0_5:
	ret;

}


// ===== COMPILED SASS (sm_100) =====

	.target	sm_100

	.elftype	@"ET_EXEC"


//--------------------- .note.nv.tkinfo           --------------------------
	.section	.note.nv.tkinfo,"",@"SHT_NOTE"
	.sectionflags	@"SHF_NOTE_NV_TKINFO"
	.tkinfo
        /*0018*/ 	.word	0x00000002
        /*0030*/ 	.string	""
        /*0030*/ 	.string	"ptxas"
        /*0030*/ 	.string	"Cuda compilation tools, release 13.0, V13.0.88"
        /*0030*/ 	.string	"Build cuda_13.0.r13.0/compiler.36424714_0"
        /*0030*/ 	.string	"-arch sm_100 -m 64 "



//--------------------- .note.nv.cuinfo           --------------------------
	.section	.note.nv.cuinfo,"",@"SHT_NOTE"
	.sectionflags	@"SHF_NOTE_NV_CUINFO"
        /*0018*/ 	.short	0x0002
        /*001a*/ 	.short	0x0064
        /*001c*/ 	.short	0x0082
	.zero		2


//--------------------- .nv.info                  --------------------------
	.section	.nv.info,"",@"SHT_CUDA_INFO"
	.align	4


	//----- nvinfo : EIATTR_REGCOUNT
	.align		4
        /*0000*/ 	.byte	0x04, 0x2f
        /*0002*/ 	.short	(.L_1 - .L_0)
	.align		4
.L_0:
        /*0004*/ 	.word	index@(kernmulRSymm3D)
        /*0008*/ 	.word	0x00000020


	//----- nvinfo : EIATTR_FRAME_SIZE
	.align		4
.L_1:
        /*000c*/ 	.byte	0x04, 0x11
        /*000e*/ 	.short	(.L_3 - .L_2)
	.align		4
.L_2:
        /*0010*/ 	.word	index@(kernmulRSymm3D)
        /*0014*/ 	.word	0x00000000


	//----- nvinfo : EIATTR_MIN_STACK_SIZE
	.align		4
.L_3:
        /*0018*/ 	.byte	0x04, 0x12
        /*001a*/ 	.short	(.L_5 - .L_4)
	.align		4
.L_4:
        /*001c*/ 	.word	index@(kernmulRSymm3D)
        /*0020*/ 	.word	0x00000000
.L_5:


//--------------------- .nv.compat                --------------------------
	.section	.nv.compat,"",@"SHT_CUDA_COMPAT_INFO"
	.align	4
        /*0000*/ 	.byte	0x02, 0x09, 0x00, 0x00, 0x02, 0x02, 0x01, 0x00, 0x02, 0x05, 0x05, 0x00, 0x03, 0x07, 0x01, 0x01
        /*0010*/ 	.byte	0x02, 0x03, 0x00, 0x00, 0x02, 0x06, 0x01, 0x00, 0x04, 0x0b, 0x08, 0x00, 0x09, 0x00, 0x00, 0x00
        /*0020*/ 	.byte	0x00, 0x00, 0x00, 0x00


//--------------------- .nv.info.kernmulRSymm3D   --------------------------
	.section	.nv.info.kernmulRSymm3D,"",@"SHT_CUDA_INFO"
	.sectionflags	@""
	.align	4


	//----- nvinfo : EIATTR_CUDA_API_VERSION
	.align		4
        /*0000*/ 	.byte	0x04, 0x37
        /*0002*/ 	.short	(.L_7 - .L_6)
.L_6:
        /*0004*/ 	.word	0x00000082


	//----- nvinfo : EIATTR_KPARAM_INFO
	.align		4
.L_7:
        /*0008*/ 	.byte	0x04, 0x17
        /*000a*/ 	.short	(.L_9 - .L_8)
.L_8:
        /*000c*/ 	.word	0x00000000
        /*0010*/ 	.short	0x000b
        /*0012*/ 	.short	0x0050
        /*0014*/ 	.byte	0x00, 0xf0, 0x11, 0x00


	//----- nvinfo : EIATTR_KPARAM_INFO
	.align		4
.L_9:
        /*0018*/ 	.byte	0x04, 0x17
        /*001a*/ 	.short	(.L_11 - .L_10)
.L_10:
        /*001c*/ 	.word	0x00000000
        /*0020*/ 	.short	0x000a
        /*0022*/ 	.short	0x004c
        /*0024*/ 	.byte	0x00, 0xf0, 0x11, 0x00


	//----- nvinfo : EIATTR_KPARAM_INFO
	.align		4
.L_11:
        /*0028*/ 	.byte	0x04, 0x17
        /*002a*/ 	.short	(.L_13 - .L_12)
.L_12:
        /*002c*/ 	.word	0x00000000
        /*0030*/ 	.short	0x0009
        /*0032*/ 	.short	0x0048
        /*0034*/ 	.byte	0x00, 0xf0, 0x11, 0x00


	//----- nvinfo : EIATTR_KPARAM_INFO
	.align		4
.L_13:
        /*0038*/ 	.byte	0x04, 0x17
        /*003a*/ 	.short	(.L_15 - .L_14)
.L_14:
        /*003c*/ 	.word	0x00000000
        /*0040*/ 	.short	0x0008
        /*0042*/ 	.short	0x0040
        /*0044*/ 	.byte	0x00, 0xf5, 0x21, 0x00


	//----- nvinfo : EIATTR_KPARAM_INFO
	.align		4
.L_15:
        /*0048*/ 	.byte	0x04, 0x17
        /*004a*/ 	.short	(.L_17 - .L_16)
.L_16:
        /*004c*/ 	.word	0x00000000
        /*0050*/ 	.short	0x0007
        /*0052*/ 	.short	0x0038
        /*0054*/ 	.byte	0x00, 0xf5, 0x21, 0x00


	//----- nvinfo : EIATTR_KPARAM_INFO
	.align		4
.L_17:
        /*0058*/ 	.byte	0x04, 0x17
        /*005a*/ 	.short	(.L_19 - .L_18)
.L_18:
        /*005c*/ 	.word	0x00000000
        /*0060*/ 	.short	0x0006
        /*0062*/ 	.short	0x0030
        /*0064*/ 	.byte	0x00, 0xf5, 0x21, 0x00


	//----- nvinfo : EIATTR_KPARAM_INFO
	.align		4
.L_19:
        /*0068*/ 	.byte	0x04, 0x17
        /*006a*/ 	.short	(.L_21 - .L_20)
.L_20:
        /*006c*/ 	.word	0x00000000
        /*0070*/ 	.short	0x0005
        /*0072*/ 	.short	0x0028
        /*0074*/ 	.byte	0x00, 0xf5, 0x21, 0x00


	//----- nvinfo : EIATTR_KPARAM_INFO
	.align		4
.L_21:
        /*0078*/ 	.byte	0x04, 0x17
        /*007a*/ 	.short	(.L_23 - .L_22)
.L_22:
        /*007c*/ 	.word	0x00000000
        /*0080*/ 	.short	0x0004
        /*0082*/ 	.short	0x0020
        /*0084*/ 	.byte	0x00, 0xf5, 0x21, 0x00


	//----- nvinfo : EIATTR_KPARAM_INFO
	.align		4
.L_23:
        /*0088*/ 	.byte	0x04, 0x17
        /*008a*/ 	.short	(.L_25 - .L_24)
.L_24:
        /*008c*/ 	.word	0x00000000
        /*0090*/ 	.short	0x0003
        /*0092*/ 	.short	0x0018
        /*0094*/ 	.byte	0x00, 0xf5, 0x21, 0x00


	//----- nvinfo : EIATTR_KPARAM_INFO
	.align		4
.L_25:
        /*0098*/ 	.byte	0x04, 0x17
        /*009a*/ 	.short	(.L_27 - .L_26)
.L_26:
        /*009c*/ 	.word	0x00000000
        /*00a0*/ 	.short	0x0002
        /*00a2*/ 	.short	0x0010
        /*00a4*/ 	.byte	0x00, 0xf5, 0x21, 0x00


	//----- nvinfo : EIATTR_KPARAM_INFO
	.align		4
.L_27:
        /*00a8*/ 	.byte	0x04, 0x17
        /*00aa*/ 	.short	(.L_29 - .L_28)
.L_28:
        /*00ac*/ 	.word	0x00000000
        /*00b0*/ 	.short	0x0001
        /*00b2*/ 	.short	0x0008
        /*00b4*/ 	.byte	0x00, 0xf5, 0x21, 0x00


	//----- nvinfo : EIATTR_KPARAM_INFO
	.align		4
.L_29:
        /*00b8*/ 	.byte	0x04, 0x17
        /*00ba*/ 	.short	(.L_31 - .L_30)
.L_30:
        /*00bc*/ 	.word	0x00000000
        /*00c0*/ 	.short	0x0000
        /*00c2*/ 	.short	0x0000
        /*00c4*/ 	.byte	0x00, 0xf5, 0x21, 0x00


	//----- nvinfo : EIATTR_SPARSE_MMA_MASK
	.align		4
.L_31:
        /*00c8*/ 	.byte	0x03, 0x50
        /*00ca*/ 	.short	0x0000


	//----- nvinfo : EIATTR_MAXREG_COUNT
	.align		4
        /*00cc*/ 	.byte	0x03, 0x1b
        /*00ce*/ 	.short	0x00ff


	//----- nvinfo : EIATTR_MERCURY_ISA_VERSION
	.align		4
        /*00d0*/ 	.byte	0x03, 0x5f
        /*00d2*/ 	.short	0x0101


	//----- nvinfo : EIATTR_VRC_CTA_INIT_COUNT
	.align		4
        /*00d4*/ 	.byte	0x02, 0x4a
	.zero		1
	.zero		1


	//----- nvinfo : EIATTR_EXIT_INSTR_OFFSETS
	.align		4
        /*00d8*/ 	.byte	0x04, 0x1c
        /*00da*/ 	.short	(.L_33 - .L_32)


	//   ....[0]....
.L_32:
        /*00dc*/ 	.word	0x00000120


	//   ....[1]....
        /*00e0*/ 	.word	0x00000690


	//----- nvinfo : EIATTR_CRS_STACK_SIZE
	.align		4
.L_33:
        /*00e4*/ 	.byte	0x04, 0x1e
        /*00e6*/ 	.short	(.L_35 - .L_34)
.L_34:
        /*00e8*/ 	.word	0x00000000


	//----- nvinfo : EIATTR_CBANK_PARAM_SIZE
	.align		4
.L_35:
        /*00ec*/ 	.byte	0x03, 0x19
        /*00ee*/ 	.short	0x0054


	//----- nvinfo : EIATTR_PARAM_CBANK
	.align		4
        /*00f0*/ 	.byte	0x04, 0x0a
        /*00f2*/ 	.short	(.L_37 - .L_36)
	.align		4
.L_36:
        /*00f4*/ 	.word	index@(.nv.constant0.kernmulRSymm3D)
        /*00f8*/ 	.short	0x0380
        /*00fa*/ 	.short	0x0054


	//----- nvinfo : EIATTR_SW_WAR
	.align		4
.L_37:
        /*00fc*/ 	.byte	0x04, 0x36
        /*00fe*/ 	.short	(.L_39 - .L_38)
.L_38:
        /*0100*/ 	.word	0x00000008
.L_39:


//--------------------- .nv.callgraph             --------------------------
	.section	.nv.callgraph,"",@"SHT_CUDA_CALLGRAPH"
	.align	4
	.sectionentsize	8
	.align		4
        /*0000*/ 	.word	0x00000000
	.align		4
        /*0004*/ 	.word	0xffffffff
	.align		4
        /*0008*/ 	.word	0x00000000
	.align		4
        /*000c*/ 	.word	0xfffffffe
	.align		4
        /*0010*/ 	.word	0x00000000
	.align		4
        /*0014*/ 	.word	0xfffffffd
	.align		4
        /*0018*/ 	.word	0x00000000
	.align		4
        /*001c*/ 	.word	0xfffffffc


//--------------------- .text.kernmulRSymm3D      --------------------------
	.section	.text.kernmulRSymm3D,"ax",@progbits
	.align	128
        .global         kernmulRSymm3D
        .type           kernmulRSymm3D,@function
        .size           kernmulRSymm3D,(.L_x_3 - kernmulRSymm3D)
        .other          kernmulRSymm3D,@"STO_CUDA_ENTRY STV_DEFAULT"
kernmulRSymm3D:
.text.kernmulRSymm3D:
[----:B------:R-:W-:Y:S01]  /*0000*/  LDC R1, c[0x0][0x37c] ;  /* 0x0000df00ff017b82 */ /* 0x000fe20000000800 */
[----:B------:R-:W0:Y:S07]  /*0010*/  S2R R2, SR_TID.X ;  /* 0x0000000000027919 */ /* 0x000e2e0000002100 */
[----:B------:R-:W1:Y:S01]  /*0020*/  LDC R14, c[0x0][0x368] ;  /* 0x0000da00ff0e7b82 */ /* 0x000e620000000800 */
[----:B------:R-:W2:Y:S01]  /*0030*/  LDCU UR7, c[0x0][0x3d0] ;  /* 0x00007a00ff0777ac */ /* 0x000ea20008000800 */
[----:B------:R-:W1:Y:S01]  /*0040*/  S2R R3, SR_TID.Z ;  /* 0x0000000000037919 */ /* 0x000e620000002300 */
[----:B------:R-:W3:Y:S01]  /*0050*/  LDCU.64 UR8, c[0x0][0x3c8] ;  /* 0x00007900ff0877ac */ /* 0x000ee20008000a00 */
[----:B------:R-:W4:Y:S04]  /*0060*/  S2R R0, SR_TID.Y ;  /* 0x0000000000007919 */ /* 0x000f280000002200 */
[----:B------:R-:W4:Y:S08]  /*0070*/  LDC R23, c[0x0][0x364] ;  /* 0x0000d900ff177b82 */ /* 0x000f300000000800 */
[----:B------:R-:W0:Y:S08]  /*0080*/  S2UR UR6, SR_CTAID.X ;  /* 0x00000000000679c3 */ /* 0x000e300000002500 */
[----:B------:R-:W0:Y:S08]  /*0090*/  LDC R25, c[0x0][0x360] ;  /* 0x0000d800ff197b82 */ /* 0x000e300000000800 */
[----:B------:R-:W1:Y:S08]  /*00a0*/  S2UR UR4, SR_CTAID.Z ;  /* 0x00000000000479c3 */ /* 0x000e700000002700 */
[----:B------:R-:W4:Y:S01]  /*00b0*/  S2UR UR5, SR_CTAID.Y ;  /* 0x00000000000579c3 */ /* 0x000f220000002600 */
[----:B0-----:R-:W-:-:S05]  /*00c0*/  IMAD R25, R25, UR6, R2 ;  /* 0x0000000619197c24 */ /* 0x001fca000f8e0202 */
[----:B--2---:R-:W-:Y:S01]  /*00d0*/  ISETP.GE.AND P0, PT, R25, UR7, PT ;  /* 0x0000000719007c0c */ /* 0x004fe2000bf06270 */
[----:B-1----:R-:W-:-:S05]  /*00e0*/  IMAD R14, R14, UR4, R3 ;  /* 0x000000040e0e7c24 */ /* 0x002fca000f8e0203 */
[----:B---3--:R-:W-:Y:S01]  /*00f0*/  ISETP.GE.OR P0, PT, R14, UR8, P0 ;  /* 0x000000080e007c0c */ /* 0x008fe20008706670 */
[----:B----4-:R-:W-:-:S05]  /*0100*/  IMAD R23, R23, UR5, R0 ;  /* 0x0000000517177c24 */ /* 0x010fca000f8e0200 */
[----:B------:R-:W-:-:S13]  /*0110*/  ISETP.GE.OR P0, PT, R23, UR9, P0 ;  /* 0x0000000917007c0c */ /* 0x000fda0008706670 */
[----:B------:R-:W-:Y:S05]  /*0120*/  @P0 EXIT ;  /* 0x000000000000094d */ /* 0x000fea0003800000 */
[----:B------:R-:W-:Y:S01]  /*0130*/  USHF.R.U32.HI UR4, URZ, 0x1, UR9 ;  /* 0x00000001ff047899 */ /* 0x000fe20008011609 */
[----:B------:R-:W0:Y:S01]  /*0140*/  LDC.64 R26, c[0x0][0x3a0] ;  /* 0x0000e800ff1a7b82 */ /* 0x000e220000000a00 */
[----:B------:R-:W-:-:S04]  /*0150*/  IMAD R0, R14, UR9, R23 ;  /* 0x000000090e007c24 */ /* 0x000fc8000f8e0217 */
[----:B------:R-:W-:Y:S01]  /*0160*/  ISETP.GT.U32.AND P0, PT, R23, UR4, PT ;  /* 0x0000000417007c0c */ /* 0x000fe2000bf04070 */
[----:B------:R-:W-:Y:S02]  /*0170*/  IMAD R5, R0, UR7, R25 ;  /* 0x0000000700057c24 */ /* 0x000fe4000f8e0219 */
[----:B------:R-:W1:Y:S02]  /*0180*/  LDC.64 R16, c[0x0][0x3b8] ;  /* 0x0000ee00ff107b82 */ /* 0x000e640000000a00 */
[----:B------:R-:W2:Y:S01]  /*0190*/  LDCU.64 UR4, c[0x0][0x358] ;  /* 0x00006b00ff0477ac */ /* 0x000ea20008000a00 */
[----:B------:R-:W-:-:S05]  /*01a0*/  SHF.L.U32 R3, R5, 0x1, RZ ;  /* 0x0000000105037819 */ /* 0x000fca00000006ff */
[----:B------:R-:W3:Y:S08]  /*01b0*/  LDC.64 R20, c[0x0][0x3a8] ;  /* 0x0000ea00ff147b82 */ /* 0x000ef00000000a00 */
[----:B------:R-:W4:Y:S08]  /*01c0*/  @!P0 LDC.64 R28, c[0x0][0x398] ;  /* 0x0000e600ff1c8b82 */ /* 0x000f300000000a00 */
[----:B------:R-:W3:Y:S08]  /*01d0*/  LDC.64 R12, c[0x0][0x3b0] ;  /* 0x0000ec00ff0c7b82 */ /* 0x000ef00000000a00 */
[----:B------:R-:W3:Y:S08]  /*01e0*/  LDC.64 R6, c[0x0][0x380] ;  /* 0x0000e000ff067b82 */ /* 0x000ef00000000a00 */
[----:B------:R-:W3:Y:S01]  /*01f0*/  LDC.64 R8, c[0x0][0x388] ;  /* 0x0000e200ff087b82 */ /* 0x000ee20000000a00 */
[----:B----4-:R-:W-:-:S07]  /*0200*/  @!P0 IMAD.WIDE R28, R5, 0x4, R28 ;  /* 0x00000004051c8825 */ /* 0x010fce00078e021c */
[----:B------:R-:W4:Y:S08]  /*0210*/  @!P0 LDC.64 R18, c[0x0][0x3c0] ;  /* 0x0000f000ff128b82 */ /* 0x000f300000000a00 */
[----:B------:R-:W4:Y:S01]  /*0220*/  LDC.64 R10, c[0x0][0x390] ;  /* 0x0000e400ff0a7b82 */ /* 0x000f220000000a00 */
[C---:B0-----:R-:W-:Y:S01]  /*0230*/  @!P0 IMAD.WIDE R26, R5.reuse, 0x4, R26 ;  /* 0x00000004051a8825 */ /* 0x041fe200078e021a */
[----:B--2---:R0:W5:Y:S03]  /*0240*/  @!P0 LDG.E.CONSTANT R15, desc[UR4][R28.64] ;  /* 0x000000041c0f8981 */ /* 0x004166000c1e9900 */
[----:B-1----:R-:W-:-:S02]  /*0250*/  @!P0 IMAD.WIDE R16, R5, 0x4, R16 ;  /* 0x0000000405108825 */ /* 0x002fc400078e0210 */
[----:B------:R0:W5:Y:S02]  /*0260*/  @!P0 LDG.E.CONSTANT R26, desc[UR4][R26.64] ;  /* 0x000000041a1a8981 */ /* 0x000164000c1e9900 */
[C---:B---3--:R-:W-:Y:S02]  /*0270*/  @!P0 IMAD.WIDE R20, R5.reuse, 0x4, R20 ;  /* 0x0000000405148825 */ /* 0x048fe400078e0214 */
[----:B------:R0:W5:Y:S02]  /*0280*/  @!P0 LDG.E.CONSTANT R17, desc[UR4][R16.64] ;  /* 0x0000000410118981 */ /* 0x000164000c1e9900 */
[----:B------:R-:W-:Y:S02]  /*0290*/  @!P0 IMAD.WIDE R12, R5, 0x4, R12 ;  /* 0x00000004050c8825 */ /* 0x000fe400078e020c */
[----:B------:R0:W5:Y:S02]  /*02a0*/  @!P0 LDG.E.CONSTANT R28, desc[UR4][R20.64] ;  /* 0x00000004141c8981 */ /* 0x000164000c1e9900 */
[----:B------:R-:W-:-:S02]  /*02b0*/  IMAD.WIDE R6, R3, 0x4, R6 ;  /* 0x0000000403067825 */ /* 0x000fc400078e0206 */
[----:B------:R0:W5:Y:S02]  /*02c0*/  @!P0 LDG.E.CONSTANT R29, desc[UR4][R12.64] ;  /* 0x000000040c1d8981 */ /* 0x000164000c1e9900 */
[----:B------:R-:W-:Y:S02]  /*02d0*/  IMAD.WIDE R8, R3, 0x4, R8 ;  /* 0x0000000403087825 */ /* 0x000fe400078e0208 */
[----:B------:R0:W5:Y:S02]  /*02e0*/  LDG.E R0, desc[UR4][R6.64] ;  /* 0x0000000406007981 */ /* 0x000164000c1e1900 */
[----:B----4-:R-:W-:Y:S02]  /*02f0*/  @!P0 IMAD.WIDE R18, R5, 0x4, R18 ;  /* 0x0000000405128825 */ /* 0x010fe400078e0212 */
[----:B------:R0:W5:Y:S02]  /*0300*/  LDG.E R2, desc[UR4][R6.64+0x4] ;  /* 0x0000040406027981 */ /* 0x000164000c1e1900 */
[----:B------:R-:W-:-:S02]  /*0310*/  IMAD.WIDE R10, R3, 0x4, R10 ;  /* 0x00000004030a7825 */ /* 0x000fc400078e020a */
[----:B------:R0:W5:Y:S04]  /*0320*/  LDG.E R3, desc[UR4][R8.64] ;  /* 0x0000000408037981 */ /* 0x000168000c1e1900 */
[----:B------:R0:W5:Y:S04]  /*0330*/  LDG.E R4, desc[UR4][R8.64+0x4] ;  /* 0x0000040408047981 */ /* 0x000168000c1e1900 */
[----:B------:R0:W5:Y:S04]  /*0340*/  LDG.E R5, desc[UR4][R10.64] ;  /* 0x000000040a057981 */ /* 0x000168000c1e1900 */
[----:B------:R0:W5:Y:S04]  /*0350*/  LDG.E R24, desc[UR4][R10.64+0x4] ;  /* 0x000004040a187981 */ /* 0x000168000c1e1900 */
[----:B------:R0:W5:Y:S01]  /*0360*/  @!P0 LDG.E.CONSTANT R22, desc[UR4][R18.64] ;  /* 0x0000000412168981 */ /* 0x000162000c1e9900 */
[----:B------:R-:W-:Y:S04]  /*0370*/  BSSY.RECONVERGENT B0, `(.L_x_0) ;  /* 0x0000019000007945 */ /* 0x000fe80003800200 */
[----:B------:R-:W-:Y:S05]  /*0380*/  @!P0 BRA `(.L_x_1) ;  /* 0x00000000005c8947 */ /* 0x000fea0003800000 */
[----:B-----5:R-:W-:Y:S01]  /*0390*/  IADD3 R15, PT, PT, -R23, UR9, RZ ;  /* 0x00000009170f7c10 */ /* 0x020fe2000fffe1ff */
[----:B0-----:R-:W0:Y:S04]  /*03a0*/  LDC.64 R12, c[0x0][0x3c0] ;  /* 0x0000f000ff0c7b82 */ /* 0x001e280000000a00 */
[----:B------:R-:W-:-:S04]  /*03b0*/  IMAD R26, R14, UR9, R15 ;  /* 0x000000090e1a7c24 */ /* 0x000fc8000f8e020f */
[----:B------:R-:W1:Y:S01]  /*03c0*/  LDC.64 R22, c[0x0][0x3b0] ;  /* 0x0000ec00ff167b82 */ /* 0x000e620000000a00 */
[----:B------:R-:W-:-:S07]  /*03d0*/  IMAD R25, R26, UR7, R25 ;  /* 0x000000071a197c24 */ /* 0x000fce000f8e0219 */
[----:B------:R-:W2:Y:S08]  /*03e0*/  LDC.64 R14, c[0x0][0x398] ;  /* 0x0000e600ff0e7b82 */ /* 0x000eb00000000a00 */
[----:B------:R-:W3:Y:S01]  /*03f0*/  LDC.64 R16, c[0x0][0x3a0] ;  /* 0x0000e800ff107b82 */ /* 0x000ee20000000a00 */
[----:B0-----:R-:W-:-:S06]  /*0400*/  IMAD.WIDE R12, R25, 0x4, R12 ;  /* 0x00000004190c7825 */ /* 0x001fcc00078e020c */
[----:B------:R-:W4:Y:S01]  /*0410*/  LDG.E.CONSTANT R12, desc[UR4][R12.64] ;  /* 0x000000040c0c7981 */ /* 0x000f22000c1e9900 */
[----:B------:R-:W0:Y:S01]  /*0420*/  LDC.64 R18, c[0x0][0x3a8] ;  /* 0x0000ea00ff127b82 */ /* 0x000e220000000a00 */
[----:B-1----:R-:W-:-:S06]  /*0430*/  IMAD.WIDE R22, R25, 0x4, R22 ;  /* 0x0000000419167825 */ /* 0x002fcc00078e0216 */
[----:B------:R-:W4:Y:S01]  /*0440*/  LDG.E.CONSTANT R22, desc[UR4][R22.64] ;  /* 0x0000000416167981 */ /* 0x000f22000c1e9900 */
[----:B------:R-:W1:Y:S01]  /*0450*/  LDC.64 R20, c[0x0][0x3b8] ;  /* 0x0000ee00ff147b82 */ /* 0x000e620000000a00 */
[----:B--2---:R-:W-:-:S06]  /*0460*/  IMAD.WIDE R14, R25, 0x4, R14 ;  /* 0x00000004190e7825 */ /* 0x004fcc00078e020e */
[----:B------:R2:W5:Y:S01]  /*0470*/  LDG.E.CONSTANT R15, desc[UR4][R14.64] ;  /* 0x000000040e0f7981 */ /* 0x000562000c1e9900 */
[----:B---3--:R-:W-:-:S05]  /*0480*/  IMAD.WIDE R16, R25, 0x4, R16 ;  /* 0x0000000419107825 */ /* 0x008fca00078e0210 */
[----:B------:R2:W5:Y:S01]  /*0490*/  LDG.E.CONSTANT R26, desc[UR4][R16.64] ;  /* 0x00000004101a7981 */ /* 0x000562000c1e9900 */
[----:B0-----:R-:W-:-:S05]  /*04a0*/  IMAD.WIDE R18, R25, 0x4, R18 ;  /* 0x0000000419127825 */ /* 0x001fca00078e0212 */
[----:B------:R2:W5:Y:S01]  /*04b0*/  LDG.E.CONSTANT R28, desc[UR4][R18.64] ;  /* 0x00000004121c7981 */ /* 0x000562000c1e9900 */
[----:B-1----:R-:W-:-:S05]  /*04c0*/  IMAD.WIDE R20, R25, 0x4, R20 ;  /* 0x0000000419147825 */ /* 0x002fca00078e0214 */
[----:B------:R2:W5:Y:S01]  /*04d0*/  LDG.E.CONSTANT R17, desc[UR4][R20.64] ;  /* 0x0000000414117981 */ /* 0x000562000c1e9900 */
[----:B----4-:R-:W-:Y:S01]  /*04e0*/  FADD R29, -R22, -RZ ;  /* 0x800000ff161d7221 */ /* 0x010fe20000000100 */
[----:B--2---:R-:W-:-:S07]  /*04f0*/  FADD R22, -R12, -RZ ;  /* 0x800000ff0c167221 */ /* 0x004fce0000000100 */
.L_x_1:
[----:B------:R-:W-:Y:S05]  /*0500*/  BSYNC.RECONVERGENT B0 ;  /* 0x0000000000007941 */ /* 0x000fea0003800200 */
.L_x_0:
[-C--:B0----5:R-:W-:Y:S01]  /*0510*/  FMUL R12, R0, R22.reuse ;  /* 0x00000016000c7220 */ /* 0x0a1fe20000400000 */
[CC--:B------:R-:W-:Y:S01]  /*0520*/  FMUL R13, R3.reuse, R22.reuse ;  /* 0x00000016030d7220 */ /* 0x0c0fe20000400000 */
[CC--:B------:R-:W-:Y:S01]  /*0530*/  FMUL R16, R3.reuse, R29.reuse ;  /* 0x0000001d03107220 */ /* 0x0c0fe20000400000 */
[----:B------:R-:W-:Y:S01]  /*0540*/  FMUL R19, R2, R22 ;  /* 0x0000001602137220 */ /* 0x000fe20000400000 */
[----:B------:R-:W-:Y:S01]  /*0550*/  FFMA R12, R3, R26, R12 ;  /* 0x0000001a030c7223 */ /* 0x000fe2000000000c */
[C---:B------:R-:W-:Y:S01]  /*0560*/  FMUL R3, R4.reuse, R22 ;  /* 0x0000001604037220 */ /* 0x040fe20000400000 */
[----:B------:R-:W-:Y:S01]  /*0570*/  FMUL R18, R4, R29 ;  /* 0x0000001d04127220 */ /* 0x000fe20000400000 */
[-C--:B------:R-:W-:Y:S01]  /*0580*/  FFMA R14, R0, R15.reuse, R13 ;  /* 0x0000000f000e7223 */ /* 0x080fe2000000000d */
[----:B------:R-:W-:Y:S01]  /*0590*/  FFMA R19, R4, R26, R19 ;  /* 0x0000001a04137223 */ /* 0x000fe20000000013 */
[----:B------:R-:W-:Y:S01]  /*05a0*/  FFMA R15, R2, R15, R3 ;  /* 0x0000000f020f7223 */ /* 0x000fe20000000003 */
[-C--:B------:R-:W-:Y:S01]  /*05b0*/  FFMA R21, R0, R17.reuse, R16 ;  /* 0x0000001100157223 */ /* 0x080fe20000000010 */
[-C--:B------:R-:W-:Y:S01]  /*05c0*/  FFMA R23, R2, R17.reuse, R18 ;  /* 0x0000001102177223 */ /* 0x080fe20000000012 */
[CC--:B------:R-:W-:Y:S01]  /*05d0*/  FFMA R3, R5.reuse, R17.reuse, R14 ;  /* 0x0000001105037223 */ /* 0x0c0fe2000000000e */
[C---:B------:R-:W-:Y:S01]  /*05e0*/  FFMA R15, R24.reuse, R17, R15 ;  /* 0x00000011180f7223 */ /* 0x040fe2000000000f */
[CC--:B------:R-:W-:Y:S01]  /*05f0*/  FFMA R13, R5.reuse, R29.reuse, R12 ;  /* 0x0000001d050d7223 */ /* 0x0c0fe2000000000c */
[C---:B------:R-:W-:Y:S01]  /*0600*/  FFMA R19, R24.reuse, R29, R19 ;  /* 0x0000001d18137223 */ /* 0x040fe20000000013 */
[-C--:B------:R-:W-:Y:S01]  /*0610*/  FFMA R21, R5, R28.reuse, R21 ;  /* 0x0000001c05157223 */ /* 0x080fe20000000015 */
[----:B------:R-:W-:Y:S01]  /*0620*/  FFMA R23, R24, R28, R23 ;  /* 0x0000001c18177223 */ /* 0x000fe20000000017 */
[----:B------:R-:W-:Y:S04]  /*0630*/  STG.E desc[UR4][R6.64], R3 ;  /* 0x0000000306007986 */ /* 0x000fe8000c101904 */
[----:B------:R-:W-:Y:S04]  /*0640*/  STG.E desc[UR4][R6.64+0x4], R15 ;  /* 0x0000040f06007986 */ /* 0x000fe8000c101904 */
[----:B------:R-:W-:Y:S04]  /*0650*/  STG.E desc[UR4][R8.64], R13 ;  /* 0x0000000d08007986 */ /* 0x000fe8000c101904 */
[----:B------:R-:W-:Y:S04]  /*0660*/  STG.E desc[UR4][R8.64+0x4], R19 ;  /* 0x0000041308007986 */ /* 0x000fe8000c101904 */
[----:B------:R-:W-:Y:S04]  /*0670*/  STG.E desc[UR4][R10.64], R21 ;  /* 0x000000150a007986 */ /* 0x000fe8000c101904 */
[----:B------:R-:W-:Y:S01]  /*0680*/  STG.E desc[UR4][R10.64+0x4], R23 ;  /* 0x000004170a007986 */ /* 0x000fe2000c101904 */
[----:B------:R-:W-:Y:S05]  /*0690*/  EXIT ;  /* 0x000000000000794d */ /* 0x000fea0003800000 */
.L_x_2:
[----:B------:R-:W-:-:S00]  /*06a0*/  BRA `(.L_x_2) ;  /* 0xfffffffc00fc7947 */ /* 0x000fc0000383ffff */
[----:B------:R-:W-:-:S00]  /*06b0*/  NOP ;  /* 0x0000000000007918 */ /* 0x000fc00000000000 */
        /* <DEDUP_REMOVED lines=12> */
.L_x_3:


//--------------------- .nv.shared.reserved.0     --------------------------
	.section	.nv.shared.reserved.0,"aw",@nobits
	.weak		__nv_reservedSMEM_offset_0_alias
	.size		__nv_reservedSMEM_offset_0_alias, 0, 64
	.other		__nv_reservedSMEM_offset_0_alias,@"STO_CUDA_RESERVED_SHARED STV_DEFAULT"
__nv_reservedSMEM_offset_0_alias:
	.zero		0
	.zero		64


//--------------------- .nv.constant0.kernmulRSymm3D --------------------------
	.section	.nv.constant0.kernmulRSymm3D,"a",@progbits
	.sectionflags	@""
	.align	4
.nv.constant0.kernmulRSymm3D:
	.zero		980


//--------------------- SYMBOLS --------------------------

	.type		.nv.reservedSmem.offset0,@object
	.size		.nv.reservedSmem.offset0,0x4
